//
// Generated by NVIDIA NVVM Compiler
//
// Compiler Build ID: CL-36424714
// Cuda compilation tools, release 13.0, V13.0.88
// Based on NVVM 20.0.0
//

.version 9.0
.target sm_100
.address_size 64

	// .globl	_Z3addiPfS_S_
.extern .func  (.param .b32 func_retval0) vprintf
(
	.param .b64 vprintf_param_0,
	.param .b64 vprintf_param_1
)
;
.global .align 1 .b8 $str[18] = {88, 32, 37, 100, 44, 32, 89, 32, 37, 100, 44, 32, 90, 32, 37, 100, 10};

.visible .entry _Z3addiPfS_S_(
	.param .u32 _Z3addiPfS_S__param_0,
	.param .u64 .ptr .align 1 _Z3addiPfS_S__param_1,
	.param .u64 .ptr .align 1 _Z3addiPfS_S__param_2,
	.param .u64 .ptr .align 1 _Z3addiPfS_S__param_3
)
{
	.local .align 8 .b8 	__local_depot0[16];
	.reg .b64 	%SP;
	.reg .b64 	%SPL;
	.reg .pred 	%p<7>;
	.reg .b32 	%r<35>;
	.reg .b32 	%f<16>;
	.reg .b64 	%rd<29>;

	mov.u64 	%SPL, __local_depot0;
	cvta.local.u64 	%SP, %SPL;
	ld.param.u32 	%r12, [_Z3addiPfS_S__param_0];
	ld.param.u64 	%rd4, [_Z3addiPfS_S__param_1];
	ld.param.u64 	%rd5, [_Z3addiPfS_S__param_2];
	ld.param.u64 	%rd6, [_Z3addiPfS_S__param_3];
	cvta.to.global.u64 	%rd1, %rd6;
	cvta.to.global.u64 	%rd2, %rd5;
	cvta.to.global.u64 	%rd3, %rd4;
	add.u64 	%rd7, %SP, 0;
	add.u64 	%rd8, %SPL, 0;
	mov.u32 	%r13, %ntid.x;
	mov.u32 	%r14, %ntid.y;
	mov.u32 	%r15, %ntid.z;
	st.local.v2.u32 	[%rd8], {%r13, %r14};
	st.local.u32 	[%rd8+8], %r15;
	mov.u64 	%rd9, $str;
	cvta.global.u64 	%rd10, %rd9;
	{ // callseq 0, 0
	.param .b64 param0;
	st.param.b64 	[param0], %rd10;
	.param .b64 param1;
	st.param.b64 	[param1], %rd7;
	.param .b32 retval0;
	call.uni (retval0), 
	vprintf, 
	(
	param0, 
	param1
	);
	ld.param.b32 	%r16, [retval0];
	} // callseq 0
	mov.u32 	%r18, %ctaid.x;
	mov.u32 	%r19, %tid.x;
	mad.lo.s32 	%r33, %r18, %r13, %r19;
	mov.u32 	%r20, %nctaid.x;
	mul.lo.s32 	%r2, %r13, %r20;
	setp.ge.s32 	%p1, %r33, %r12;
	@%p1 bra 	$L__BB0_7;
	add.s32 	%r21, %r33, %r2;
	max.s32 	%r22, %r12, %r21;
	setp.lt.s32 	%p2, %r21, %r12;
	selp.u32 	%r23, 1, 0, %p2;
	add.s32 	%r24, %r21, %r23;
	sub.s32 	%r25, %r22, %r24;
	div.u32 	%r26, %r25, %r2;
	add.s32 	%r3, %r26, %r23;
	and.b32  	%r27, %r3, 3;
	setp.eq.s32 	%p3, %r27, 3;
	@%p3 bra 	$L__BB0_4;
	add.s32 	%r28, %r3, 1;
	and.b32  	%r29, %r28, 3;
	neg.s32 	%r31, %r29;
$L__BB0_3:
	.pragma "nounroll";
	mul.wide.s32 	%rd11, %r33, 4;
	add.s64 	%rd12, %rd1, %rd11;
	add.s64 	%rd13, %rd2, %rd11;
	add.s64 	%rd14, %rd3, %rd11;
	ld.global.f32 	%f1, [%rd14];
	ld.global.f32 	%f2, [%rd13];
	add.f32 	%f3, %f1, %f2;
	st.global.f32 	[%rd12], %f3;
	add.s32 	%r33, %r33, %r2;
	add.s32 	%r31, %r31, 1;
	setp.ne.s32 	%p4, %r31, 0;
	@%p4 bra 	$L__BB0_3;
$L__BB0_4:
	setp.lt.u32 	%p5, %r3, 3;
	@%p5 bra 	$L__BB0_7;
	mul.wide.s32 	%rd19, %r2, 4;
	shl.b32 	%r30, %r2, 2;
$L__BB0_6:
	mul.wide.s32 	%rd15, %r33, 4;
	add.s64 	%rd16, %rd3, %rd15;
	ld.global.f32 	%f4, [%rd16];
	add.s64 	%rd17, %rd2, %rd15;
	ld.global.f32 	%f5, [%rd17];
	add.f32 	%f6, %f4, %f5;
	add.s64 	%rd18, %rd1, %rd15;
	st.global.f32 	[%rd18], %f6;
	add.s64 	%rd20, %rd16, %rd19;
	ld.global.f32 	%f7, [%rd20];
	add.s64 	%rd21, %rd17, %rd19;
	ld.global.f32 	%f8, [%rd21];
	add.f32 	%f9, %f7, %f8;
	add.s64 	%rd22, %rd18, %rd19;
	st.global.f32 	[%rd22], %f9;
	add.s64 	%rd23, %rd20, %rd19;
	ld.global.f32 	%f10, [%rd23];
	add.s64 	%rd24, %rd21, %rd19;
	ld.global.f32 	%f11, [%rd24];
	add.f32 	%f12, %f10, %f11;
	add.s64 	%rd25, %rd22, %rd19;
	st.global.f32 	[%rd25], %f12;
	add.s64 	%rd26, %rd23, %rd19;
	ld.global.f32 	%f13, [%rd26];
	add.s64 	%rd27, %rd24, %rd19;
	ld.global.f32 	%f14, [%rd27];
	add.f32 	%f15, %f13, %f14;
	add.s64 	%rd28, %rd25, %rd19;
	st.global.f32 	[%rd28], %f15;
	add.s32 	%r33, %r30, %r33;
	setp.lt.s32 	%p6, %r33, %r12;
	@%p6 bra 	$L__BB0_6;
$L__BB0_7:
	ret;

}


// ===== COMPILED SASS (sm_100) =====

	.target	sm_100

	.elftype	@"ET_EXEC"


//--------------------- .note.nv.tkinfo           --------------------------
	.section	.note.nv.tkinfo,"",@"SHT_NOTE"
	.sectionflags	@"SHF_NOTE_NV_TKINFO"
	.tkinfo
        /*0018*/ 	.word	0x00000002
        /*0030*/ 	.string	""
        /*0030*/ 	.string	"ptxas"
        /*0030*/ 	.string	"Cuda compilation tools, release 13.0, V13.0.88"
        /*0030*/ 	.string	"Build cuda_13.0.r13.0/compiler.36424714_0"
        /*0030*/ 	.string	"-arch sm_100 -m 64 "



//--------------------- .note.nv.cuinfo           --------------------------
	.section	.note.nv.cuinfo,"",@"SHT_NOTE"
	.sectionflags	@"SHF_NOTE_NV_CUINFO"
        /*0018*/ 	.short	0x0002
        /*001a*/ 	.short	0x0064
        /*001c*/ 	.short	0x0082
	.zero		2


//--------------------- .nv.info                  --------------------------
	.section	.nv.info,"",@"SHT_CUDA_INFO"
	.align	4


	//----- nvinfo : EIATTR_REGCOUNT
	.align		4
        /*0000*/ 	.byte	0x04, 0x2f
        /*0002*/ 	.short	(.L_2 - .L_1)
	.align		4
.L_1:
        /*0004*/ 	.word	index@(_Z3addiPfS_S_)
        /*0008*/ 	.word	0x00000018


	//----- nvinfo : EIATTR_FRAME_SIZE
	.align		4
.L_2:
        /*000c*/ 	.byte	0x04, 0x11
        /*000e*/ 	.short	(.L_4 - .L_3)
	.align		4
.L_3:
        /*0010*/ 	.word	index@(_Z3addiPfS_S_)
        /*0014*/ 	.word	0x00000010


	//----- nvinfo : EIATTR_MIN_STACK_SIZE
	.align		4
.L_4:
        /*0018*/ 	.byte	0x04, 0x12
        /*001a*/ 	.short	(.L_6 - .L_5)
	.align		4
.L_5:
        /*001c*/ 	.word	index@(_Z3addiPfS_S_)
        /*0020*/ 	.word	0x00000010
.L_6:


//--------------------- .nv.compat                --------------------------
	.section	.nv.compat,"",@"SHT_CUDA_COMPAT_INFO"
	.align	4
        /*0000*/ 	.byte	0x02, 0x09, 0x00, 0x00, 0x02, 0x02, 0x01, 0x00, 0x02, 0x05, 0x05, 0x00, 0x03, 0x07, 0x01, 0x01
        /*0010*/ 	.byte	0x02, 0x03, 0x00, 0x00, 0x02, 0x06, 0x01, 0x00, 0x04, 0x0b, 0x08, 0x00, 0x09, 0x00, 0x00, 0x00
        /*0020*/ 	.byte	0x00, 0x00, 0x00, 0x00


//--------------------- .nv.info._Z3addiPfS_S_    --------------------------
	.section	.nv.info._Z3addiPfS_S_,"",@"SHT_CUDA_INFO"
	.sectionflags	@""
	.align	4


	//----- nvinfo : EIATTR_CUDA_API_VERSION
	.align		4
        /*0000*/ 	.byte	0x04, 0x37
        /*0002*/ 	.short	(.L_8 - .L_7)
.L_7:
        /*0004*/ 	.word	0x00000082


	//----- nvinfo : EIATTR_KPARAM_INFO
	.align		4
.L_8:
        /*0008*/ 	.byte	0x04, 0x17
        /*000a*/ 	.short	(.L_10 - .L_9)
.L_9:
        /*000c*/ 	.word	0x00000000
        /*0010*/ 	.short	0x0003
        /*0012*/ 	.short	0x0018
        /*0014*/ 	.byte	0x00, 0xf5, 0x21, 0x00


	//----- nvinfo : EIATTR_KPARAM_INFO
	.align		4
.L_10:
        /*0018*/ 	.byte	0x04, 0x17
        /*001a*/ 	.short	(.L_12 - .L_11)
.L_11:
        /*001c*/ 	.word	0x00000000
        /*0020*/ 	.short	0x0002
        /*0022*/ 	.short	0x0010
        /*0024*/ 	.byte	0x00, 0xf5, 0x21, 0x00


	//----- nvinfo : EIATTR_KPARAM_INFO
	.align		4
.L_12:
        /*0028*/ 	.byte	0x04, 0x17
        /*002a*/ 	.short	(.L_14 - .L_13)
.L_13:
        /*002c*/ 	.word	0x00000000
        /*0030*/ 	.short	0x0001
        /*0032*/ 	.short	0x0008
        /*0034*/ 	.byte	0x00, 0xf5, 0x21, 0x00


	//----- nvinfo : EIATTR_KPARAM_INFO
	.align		4
.L_14:
        /*0038*/ 	.byte	0x04, 0x17
        /*003a*/ 	.short	(.L_16 - .L_15)
.L_15:
        /*003c*/ 	.word	0x00000000
        /*0040*/ 	.short	0x0000
        /*0042*/ 	.short	0x0000
        /*0044*/ 	.byte	0x00, 0xf0, 0x11, 0x00


	//----- nvinfo : EIATTR_SPARSE_MMA_MASK
	.align		4
.L_16:
        /*0048*/ 	.byte	0x03, 0x50
        /*004a*/ 	.short	0x0000


	//----- nvinfo : EIATTR_MAXREG_COUNT
	.align		4
        /*004c*/ 	.byte	0x03, 0x1b
        /*004e*/ 	.short	0x00ff


	//----- nvinfo : EIATTR_EXTERNS
	.align		4
        /*0050*/ 	.byte	0x04, 0x0f
        /*0052*/ 	.short	(.L_18 - .L_17)


	//   ....[0]....
	.align		4
.L_17:
        /*0054*/ 	.word	index@(vprintf)


	//----- nvinfo : EIATTR_MERCURY_ISA_VERSION
	.align		4
.L_18:
        /*0058*/ 	.byte	0x03, 0x5f
        /*005a*/ 	.short	0x0101


	//----- nvinfo : EIATTR_VRC_CTA_INIT_COUNT
	.align		4
        /*005c*/ 	.byte	0x02, 0x4a
	.zero		1
	.zero		1


	//----- nvinfo : EIATTR_SYSCALL_OFFSETS
	.align		4
        /*0060*/ 	.byte	0x04, 0x46
        /*0062*/ 	.short	(.L_20 - .L_19)


	//   ....[0]....
.L_19:
        /*0064*/ 	.word	0x00000110


	//----- nvinfo : EIATTR_EXIT_INSTR_OFFSETS
	.align		4
.L_20:
        /*0068*/ 	.byte	0x04, 0x1c
        /*006a*/ 	.short	(.L_22 - .L_21)


	//   ....[0]....
.L_21:
        /*006c*/ 	.word	0x00000190


	//   ....[1]....
        /*0070*/ 	.word	0x000004e0


	//   ....[2]....
        /*0074*/ 	.word	0x00000770


	//----- nvinfo : EIATTR_CRS_STACK_SIZE
	.align		4
.L_22:
        /*0078*/ 	.byte	0x04, 0x1e
        /*007a*/ 	.short	(.L_24 - .L_23)
.L_23:
        /*007c*/ 	.word	0x00000000


	//----- nvinfo : EIATTR_CBANK_PARAM_SIZE
	.align		4
.L_24:
        /*0080*/ 	.byte	0x03, 0x19
        /*0082*/ 	.short	0x0020


	//----- nvinfo : EIATTR_PARAM_CBANK
	.align		4
        /*0084*/ 	.byte	0x04, 0x0a
        /*0086*/ 	.short	(.L_26 - .L_25)
	.align		4
.L_25:
        /*0088*/ 	.word	index@(.nv.constant0._Z3addiPfS_S_)
        /*008c*/ 	.short	0x0380
        /*008e*/ 	.short	0x0020


	//----- nvinfo : EIATTR_SW_WAR
	.align		4
.L_26:
        /*0090*/ 	.byte	0x04, 0x36
        /*0092*/ 	.short	(.L_28 - .L_27)
.L_27:
        /*0094*/ 	.word	0x00000008
.L_28:


//--------------------- .nv.callgraph             --------------------------
	.section	.nv.callgraph,"",@"SHT_CUDA_CALLGRAPH"
	.align	4
	.sectionentsize	8
	.align		4
        /*0000*/ 	.word	0x00000000
	.align		4
        /*0004*/ 	.word	0xffffffff
	.align		4
        /*0008*/ 	.word	index@(_Z3addiPfS_S_)
	.align		4
        /*000c*/ 	.word	index@(vprintf)
	.align		4
        /*0010*/ 	.word	0x00000000
	.align		4
        /*0014*/ 	.word	0xfffffffe
	.align		4
        /*0018*/ 	.word	0x00000000
	.align		4
        /*001c*/ 	.word	0xfffffffd
	.align		4
        /*0020*/ 	.word	0x00000000
	.align		4
        /*0024*/ 	.word	0xfffffffc


//--------------------- .nv.constant4             --------------------------
	.section	.nv.constant4,"a",@progbits
	.align	8
	.align		8
.nv.constant4:
        /*0000*/ 	.dword	vprintf
	.align		8
        /*0008*/ 	.dword	$str


//--------------------- .text._Z3addiPfS_S_       --------------------------
	.section	.text._Z3addiPfS_S_,"ax",@progbits
	.align	128
        .global         _Z3addiPfS_S_
        .type           _Z3addiPfS_S_,@function
        .size           _Z3addiPfS_S_,(.L_x_6 - _Z3addiPfS_S_)
        .other          _Z3addiPfS_S_,@"STO_CUDA_ENTRY STV_DEFAULT"
_Z3addiPfS_S_:
.text._Z3addiPfS_S_:
[----:B------:R-:W0:Y:S01]  /*0000*/  LDC R1, c[0x0][0x37c] ;  /* 0x0000df00ff017b82 */ /* 0x000e220000000800 */
[----:B------:R-:W1:Y:S07]  /*0010*/  LDCU UR5, c[0x0][0x2fc] ;  /* 0x00005f80ff0577ac */ /* 0x000e6e0008000800 */
[----:B------:R-:W2:Y:S01]  /*0020*/  LDC R2, c[0x0][0x360] ;  /* 0x0000d800ff027b82 */ /* 0x000ea20000000800 */
[----:B0-----:R-:W-:Y:S01]  /*0030*/  VIADD R1, R1, 0xfffffff0 ;  /* 0xfffffff001017836 */ /* 0x001fe20000000000 */
[----:B------:R-:W-:Y:S01]  /*0040*/  MOV R0, 0x0 ;  /* 0x0000000000007802 */ /* 0x000fe20000000f00 */
[----:B------:R-:W0:Y:S01]  /*0050*/  LDCU UR4, c[0x0][0x2f8] ;  /* 0x00005f00ff0477ac */ /* 0x000e220008000800 */
[----:B------:R-:W3:Y:S04]  /*0060*/  LDCU.64 UR6, c[0x4][0x8] ;  /* 0x01000100ff0677ac */ /* 0x000ee80008000a00 */
[----:B------:R-:W2:Y:S08]  /*0070*/  LDC R3, c[0x0][0x364] ;  /* 0x0000d900ff037b82 */ /* 0x000eb00000000800 */
[----:B------:R-:W4:Y:S01]  /*0080*/  LDC R10, c[0x0][0x368] ;  /* 0x0000da00ff0a7b82 */ /* 0x000f220000000800 */
[----:B0-----:R-:W-:-:S07]  /*0090*/  IADD3 R6, P0, PT, R1, UR4, RZ ;  /* 0x0000000401067c10 */ /* 0x001fce000ff1e0ff */
[----:B------:R0:W0:Y:S01]  /*00a0*/  LDC.64 R8, c[0x4][R0] ;  /* 0x0100000000087b82 */ /* 0x0000220000000a00 */
[----:B---3--:R-:W-:Y:S01]  /*00b0*/  IMAD.U32 R4, RZ, RZ, UR6 ;  /* 0x00000006ff047e24 */ /* 0x008fe2000f8e00ff */
[----:B------:R-:W-:Y:S01]  /*00c0*/  MOV R5, UR7 ;  /* 0x0000000700057c02 */ /* 0x000fe20008000f00 */
[----:B-1----:R-:W-:Y:S01]  /*00d0*/  IMAD.X R7, RZ, RZ, UR5, P0 ;  /* 0x00000005ff077e24 */ /* 0x002fe200080e06ff */
[----:B--2---:R1:W-:Y:S04]  /*00e0*/  STL.64 [R1], R2 ;  /* 0x0000000201007387 */ /* 0x0043e80000100a00 */
[----:B----4-:R1:W-:Y:S02]  /*00f0*/  STL [R1+0x8], R10 ;  /* 0x0000080a01007387 */ /* 0x0103e40000100800 */
[----:B------:R-:W-:-:S07]  /*0100*/  LEPC R20, `(.L_x_0) ;  /* 0x000000001014794e */ /* 0x000fce0000000000 */
[----:B01----:R-:W-:Y:S05]  /*0110*/  CALL.ABS.NOINC R8 ;  /* 0x0000000008007343 */ /* 0x003fea0003c00000 */
.L_x_0:
[----:B------:R-:W0:Y:S01]  /*0120*/  S2R R3, SR_TID.X ;  /* 0x0000000000037919 */ /* 0x000e220000002100 */
[----:B------:R-:W0:Y:S01]  /*0130*/  S2UR UR4, SR_CTAID.X ;  /* 0x00000000000479c3 */ /* 0x000e220000002500 */
[----:B------:R-:W1:Y:S07]  /*0140*/  LDCU UR5, c[0x0][0x370] ;  /* 0x00006e00ff0577ac */ /* 0x000e6e0008000800 */
[----:B------:R-:W2:Y:S01]  /*0150*/  LDC R0, c[0x0][0x380] ;  /* 0x0000e000ff007b82 */ /* 0x000ea20000000800 */
[----:B0-----:R-:W-:-:S02]  /*0160*/  IMAD R3, R2, UR4, R3 ;  /* 0x0000000402037c24 */ /* 0x001fc4000f8e0203 */
[----:B-1----:R-:W-:-:S03]  /*0170*/  IMAD R2, R2, UR5, RZ ;  /* 0x0000000502027c24 */ /* 0x002fc6000f8e02ff */
[----:B--2---:R-:W-:-:S13]  /*0180*/  ISETP.GE.AND P0, PT, R3, R0, PT ;  /* 0x000000000300720c */ /* 0x004fda0003f06270 */
[----:B------:R-:W-:Y:S05]  /*0190*/  @P0 EXIT ;  /* 0x000000000000094d */ /* 0x000fea0003800000 */
[----:B------:R-:W0:Y:S01]  /*01a0*/  I2F.U32.RP R9, R2 ;  /* 0x0000000200097306 */ /* 0x000e220000209000 */
[C---:B------:R-:W-:Y:S01]  /*01b0*/  IADD3 R7, PT, PT, R2.reuse, R3, RZ ;  /* 0x0000000302077210 */ /* 0x040fe20007ffe0ff */
[----:B------:R-:W-:Y:S01]  /*01c0*/  IMAD.MOV R11, RZ, RZ, -R2 ;  /* 0x000000ffff0b7224 */ /* 0x000fe200078e0a02 */
[----:B------:R-:W-:Y:S01]  /*01d0*/  ISETP.NE.U32.AND P2, PT, R2, RZ, PT ;  /* 0x000000ff0200720c */ /* 0x000fe20003f45070 */
[----:B------:R-:W1:Y:S01]  /*01e0*/  LDC.64 R16, c[0x0][0x358] ;  /* 0x0000d600ff107b82 */ /* 0x000e620000000a00 */
[CC--:B------:R-:W-:Y:S01]  /*01f0*/  ISETP.GE.AND P0, PT, R7.reuse, R0.reuse, PT ;  /* 0x000000000700720c */ /* 0x0c0fe20003f06270 */
[----:B------:R-:W-:Y:S01]  /*0200*/  BSSY.RECONVERGENT B0, `(.L_x_1) ;  /* 0x000002d000007945 */ /* 0x000fe20003800200 */
[----:B------:R-:W-:Y:S02]  /*0210*/  VIMNMX R6, PT, PT, R7, R0, !PT ;  /* 0x0000000007067248 */ /* 0x000fe40007fe0100 */
[----:B------:R-:W-:-:S04]  /*0220*/  SEL R8, RZ, 0x1, P0 ;  /* 0x00000001ff087807 */ /* 0x000fc80000000000 */
[----:B------:R-:W-:Y:S01]  /*0230*/  IADD3 R7, PT, PT, R6, -R7, -R8 ;  /* 0x8000000706077210 */ /* 0x000fe20007ffe808 */
[----:B0-----:R-:W0:Y:S02]  /*0240*/  MUFU.RCP R9, R9 ;  /* 0x0000000900097308 */ /* 0x001e240000001000 */
[----:B0-----:R-:W-:-:S06]  /*0250*/  IADD3 R4, PT, PT, R9, 0xffffffe, RZ ;  /* 0x0ffffffe09047810 */ /* 0x001fcc0007ffe0ff */
[----:B------:R0:W2:Y:S02]  /*0260*/  F2I.FTZ.U32.TRUNC.NTZ R5, R4 ;  /* 0x0000000400057305 */ /* 0x0000a4000021f000 */
[----:B0-----:R-:W-:Y:S02]  /*0270*/  IMAD.MOV.U32 R4, RZ, RZ, RZ ;  /* 0x000000ffff047224 */ /* 0x001fe400078e00ff */
[----:B--2---:R-:W-:-:S04]  /*0280*/  IMAD R11, R11, R5, RZ ;  /* 0x000000050b0b7224 */ /* 0x004fc800078e02ff */
[----:B------:R-:W-:-:S06]  /*0290*/  IMAD.HI.U32 R10, R5, R11, R4 ;  /* 0x0000000b050a7227 */ /* 0x000fcc00078e0004 */
[----:B------:R-:W-:-:S05]  /*02a0*/  IMAD.HI.U32 R5, R10, R7, RZ ;  /* 0x000000070a057227 */ /* 0x000fca00078e00ff */
[----:B------:R-:W-:-:S05]  /*02b0*/  IADD3 R4, PT, PT, -R5, RZ, RZ ;  /* 0x000000ff05047210 */ /* 0x000fca0007ffe1ff */
[----:B------:R-:W-:-:S05]  /*02c0*/  IMAD R7, R2, R4, R7 ;  /* 0x0000000402077224 */ /* 0x000fca00078e0207 */
[----:B------:R-:W-:-:S13]  /*02d0*/  ISETP.GE.U32.AND P0, PT, R7, R2, PT ;  /* 0x000000020700720c */ /* 0x000fda0003f06070 */
[----:B------:R-:W-:Y:S01]  /*02e0*/  @P0 IMAD.IADD R7, R7, 0x1, -R2 ;  /* 0x0000000107070824 */ /* 0x000fe200078e0a02 */
[----:B------:R-:W-:-:S04]  /*02f0*/  @P0 IADD3 R5, PT, PT, R5, 0x1, RZ ;  /* 0x0000000105050810 */ /* 0x000fc80007ffe0ff */
[----:B------:R-:W-:-:S13]  /*0300*/  ISETP.GE.U32.AND P1, PT, R7, R2, PT ;  /* 0x000000020700720c */ /* 0x000fda0003f26070 */
[----:B------:R-:W-:Y:S01]  /*0310*/  @P1 VIADD R5, R5, 0x1 ;  /* 0x0000000105051836 */ /* 0x000fe20000000000 */
[----:B------:R-:W-:-:S04]  /*0320*/  @!P2 LOP3.LUT R5, RZ, R2, RZ, 0x33, !PT ;  /* 0x00000002ff05a212 */ /* 0x000fc800078e33ff */
[----:B------:R-:W-:-:S04]  /*0330*/  IADD3 R10, PT, PT, R8, R5, RZ ;  /* 0x00000005080a7210 */ /* 0x000fc80007ffe0ff */
[C---:B------:R-:W-:Y:S02]  /*0340*/  LOP3.LUT R4, R10.reuse, 0x3, RZ, 0xc0, !PT ;  /* 0x000000030a047812 */ /* 0x040fe400078ec0ff */
[----:B------:R-:W-:Y:S02]  /*0350*/  ISETP.GE.U32.AND P1, PT, R10, 0x3, PT ;  /* 0x000000030a00780c */ /* 0x000fe40003f26070 */
[----:B------:R-:W-:-:S13]  /*0360*/  ISETP.NE.AND P0, PT, R4, 0x3, PT ;  /* 0x000000030400780c */ /* 0x000fda0003f05270 */
[----:B-1----:R-:W-:Y:S05]  /*0370*/  @!P0 BRA `(.L_x_2) ;  /* 0x0000000000548947 */ /* 0x002fea0003800000 */
[----:B------:R-:W0:Y:S01]  /*0380*/  LDC.64 R4, c[0x0][0x388] ;  /* 0x0000e200ff047b82 */ /* 0x000e220000000a00 */
[----:B------:R-:W-:-:S05]  /*0390*/  VIADD R10, R10, 0x1 ;  /* 0x000000010a0a7836 */ /* 0x000fca0000000000 */
[----:B------:R-:W-:Y:S02]  /*03a0*/  LOP3.LUT R10, R10, 0x3, RZ, 0xc0, !PT ;  /* 0x000000030a0a7812 */ /* 0x000fe400078ec0ff */
[----:B------:R-:W1:Y:S02]  /*03b0*/  LDC.64 R6, c[0x0][0x390] ;  /* 0x0000e400ff067b82 */ /* 0x000e640000000a00 */
[----:B------:R-:W-:-:S06]  /*03c0*/  IADD3 R18, PT, PT, -R10, RZ, RZ ;  /* 0x000000ff0a127210 */ /* 0x000fcc0007ffe1ff */
[----:B------:R-:W2:Y:S02]  /*03d0*/  LDC.64 R8, c[0x0][0x398] ;  /* 0x0000e600ff087b82 */ /* 0x000ea40000000a00 */
.L_x_3:
[C---:B------:R-:W-:Y:S01]  /*03e0*/  R2UR UR6, R16.reuse ;  /* 0x00000000100672ca */ /* 0x040fe200000e0000 */
[----:B-1----:R-:W-:Y:S01]  /*03f0*/  IMAD.WIDE R12, R3, 0x4, R6 ;  /* 0x00000004030c7825 */ /* 0x002fe200078e0206 */
[----:B------:R-:W-:Y:S02]  /*0400*/  R2UR UR7, R17 ;  /* 0x00000000110772ca */ /* 0x000fe400000e0000 */
[----:B------:R-:W-:Y:S01]  /*0410*/  R2UR UR4, R16 ;  /* 0x00000000100472ca */ /* 0x000fe200000e0000 */
[----:B0-----:R-:W-:Y:S01]  /*0420*/  IMAD.WIDE R14, R3, 0x4, R4 ;  /* 0x00000004030e7825 */ /* 0x001fe200078e0204 */
[----:B------:R-:W-:-:S09]  /*0430*/  R2UR UR5, R17 ;  /* 0x00000000110572ca */ /* 0x000fd200000e0000 */
[----:B---3--:R-:W3:Y:S04]  /*0440*/  LDG.E R13, desc[UR6][R12.64] ;  /* 0x000000060c0d7981 */ /* 0x008ee8000c1e1900 */
[----:B------:R-:W3:Y:S01]  /*0450*/  LDG.E R14, desc[UR4][R14.64] ;  /* 0x000000040e0e7981 */ /* 0x000ee2000c1e1900 */
[----:B------:R-:W-:Y:S02]  /*0460*/  VIADD R18, R18, 0x1 ;  /* 0x0000000112127836 */ /* 0x000fe40000000000 */
[----:B--2---:R-:W-:Y:S01]  /*0470*/  IMAD.WIDE R10, R3, 0x4, R8 ;  /* 0x00000004030a7825 */ /* 0x004fe200078e0208 */
[----:B------:R-:W-:Y:S02]  /*0480*/  IADD3 R3, PT, PT, R2, R3, RZ ;  /* 0x0000000302037210 */ /* 0x000fe40007ffe0ff */
[----:B------:R-:W-:Y:S01]  /*0490*/  ISETP.NE.AND P0, PT, R18, RZ, PT ;  /* 0x000000ff1200720c */ /* 0x000fe20003f05270 */
[----:B---3--:R-:W-:-:S05]  /*04a0*/  FADD R19, R14, R13 ;  /* 0x0000000d0e137221 */ /* 0x008fca0000000000 */
[----:B------:R3:W-:Y:S07]  /*04b0*/  STG.E desc[UR4][R10.64], R19 ;  /* 0x000000130a007986 */ /* 0x0007ee000c101904 */
[----:B------:R-:W-:Y:S05]  /*04c0*/  @P0 BRA `(.L_x_3) ;  /* 0xfffffffc00c40947 */ /* 0x000fea000383ffff */
.L_x_2:
[----:B------:R-:W-:Y:S05]  /*04d0*/  BSYNC.RECONVERGENT B0 ;  /* 0x0000000000007941 */ /* 0x000fea0003800200 */
.L_x_1:
[----:B------:R-:W-:Y:S05]  /*04e0*/  @!P1 EXIT ;  /* 0x000000000000994d */ /* 0x000fea0003800000 */
.L_x_4:
[----:B0-----:R-:W0:Y:S01]  /*04f0*/  LDC.64 R4, c[0x0][0x388] ;  /* 0x0000e200ff047b82 */ /* 0x001e220000000a00 */
[C---:B------:R-:W-:Y:S02]  /*0500*/  R2UR UR4, R16.reuse ;  /* 0x00000000100472ca */ /* 0x040fe400000e0000 */
[C---:B------:R-:W-:Y:S02]  /*0510*/  R2UR UR5, R17.reuse ;  /* 0x00000000110572ca */ /* 0x040fe400000e0000 */
[----:B------:R-:W-:Y:S02]  /*0520*/  R2UR UR6, R16 ;  /* 0x00000000100672ca */ /* 0x000fe400000e0000 */
[----:B------:R-:W-:Y:S01]  /*0530*/  R2UR UR7, R17 ;  /* 0x00000000110772ca */ /* 0x000fe200000e0000 */
[----:B------:R-:W3:Y:S01]  /*0540*/  LDC.64 R6, c[0x0][0x390] ;  /* 0x0000e400ff067b82 */ /* 0x000ee20000000a00 */
[----:B0-----:R-:W-:-:S07]  /*0550*/  IMAD.WIDE R8, R3, 0x4, R4 ;  /* 0x0000000403087825 */ /* 0x001fce00078e0204 */
[----:B------:R-:W0:Y:S01]  /*0560*/  LDC.64 R4, c[0x0][0x398] ;  /* 0x0000e600ff047b82 */ /* 0x000e220000000a00 */
[----:B---3--:R-:W-:Y:S02]  /*0570*/  IMAD.WIDE R10, R3, 0x4, R6 ;  /* 0x00000004030a7825 */ /* 0x008fe400078e0206 */
[----:B------:R-:W2:Y:S04]  /*0580*/  LDG.E R6, desc[UR4][R8.64] ;  /* 0x0000000408067981 */ /* 0x000ea8000c1e1900 */
[----:B------:R-:W2:Y:S01]  /*0590*/  LDG.E R7, desc[UR6][R10.64] ;  /* 0x000000060a077981 */ /* 0x000ea2000c1e1900 */
[----:B------:R-:W-:Y:S02]  /*05a0*/  R2UR UR8, R16 ;  /* 0x00000000100872ca */ /* 0x000fe400000e0000 */
[----:B------:R-:W-:Y:S01]  /*05b0*/  R2UR UR9, R17 ;  /* 0x00000000110972ca */ /* 0x000fe200000e0000 */
[----:B0-----:R-:W-:-:S04]  /*05c0*/  IMAD.WIDE R14, R3, 0x4, R4 ;  /* 0x00000004030e7825 */ /* 0x001fc800078e0204 */
[----:B------:R-:W-:-:S04]  /*05d0*/  IMAD.WIDE R4, R2, 0x4, R8 ;  /* 0x0000000402047825 */ /* 0x000fc800078e0208 */
[----:B--2---:R-:W-:Y:S01]  /*05e0*/  FADD R19, R6, R7 ;  /* 0x0000000706137221 */ /* 0x004fe20000000000 */
[----:B------:R-:W-:-:S04]  /*05f0*/  IMAD.WIDE R6, R2, 0x4, R10 ;  /* 0x0000000402067825 */ /* 0x000fc800078e020a */
[----:B------:R0:W-:Y:S04]  /*0600*/  STG.E desc[UR4][R14.64], R19 ;  /* 0x000000130e007986 */ /* 0x0001e8000c101904 */
[----:B------:R-:W2:Y:S04]  /*0610*/  LDG.E R8, desc[UR6][R4.64] ;  /* 0x0000000604087981 */ /* 0x000ea8000c1e1900 */
[----:B------:R-:W2:Y:S01]  /*0620*/  LDG.E R9, desc[UR8][R6.64] ;  /* 0x0000000806097981 */ /* 0x000ea2000c1e1900 */
[----:B------:R-:W-:-:S04]  /*0630*/  IMAD.WIDE R10, R2, 0x4, R4 ;  /* 0x00000004020a7825 */ /* 0x000fc800078e0204 */
[----:B------:R-:W-:-:S04]  /*0640*/  IMAD.WIDE R12, R2, 0x4, R6 ;  /* 0x00000004020c7825 */ /* 0x000fc800078e0206 */
[----:B--2---:R-:W-:Y:S01]  /*0650*/  FADD R21, R8, R9 ;  /* 0x0000000908157221 */ /* 0x004fe20000000000 */
[----:B------:R-:W-:-:S05]  /*0660*/  IMAD.WIDE R8, R2, 0x4, R14 ;  /* 0x0000000402087825 */ /* 0x000fca00078e020e */
[----:B------:R1:W-:Y:S04]  /*0670*/  STG.E desc[UR4][R8.64], R21 ;  /* 0x0000001508007986 */ /* 0x0003e8000c101904 */
[----:B0-----:R-:W2:Y:S04]  /*0680*/  LDG.E R14, desc[UR6][R10.64] ;  /* 0x000000060a0e7981 */ /* 0x001ea8000c1e1900 */
[----:B------:R-:W2:Y:S01]  /*0690*/  LDG.E R5, desc[UR8][R12.64] ;  /* 0x000000080c057981 */ /* 0x000ea2000c1e1900 */
[----:B------:R-:W-:-:S04]  /*06a0*/  IMAD.WIDE R6, R2, 0x4, R10 ;  /* 0x0000000402067825 */ /* 0x000fc800078e020a */
[----:B------:R-:W-:Y:S02]  /*06b0*/  IMAD R3, R2, 0x4, R3 ;  /* 0x0000000402037824 */ /* 0x000fe400078e0203 */
[----:B--2---:R-:W-:Y:S01]  /*06c0*/  FADD R19, R14, R5 ;  /* 0x000000050e137221 */ /* 0x004fe20000000000 */
[----:B------:R-:W-:-:S04]  /*06d0*/  IMAD.WIDE R4, R2, 0x4, R8 ;  /* 0x0000000402047825 */ /* 0x000fc800078e0208 */
[C---:B------:R-:W-:Y:S01]  /*06e0*/  IMAD.WIDE R14, R2.reuse, 0x4, R12 ;  /* 0x00000004020e7825 */ /* 0x040fe200078e020c */
[----:B------:R0:W-:Y:S04]  /*06f0*/  STG.E desc[UR4][R4.64], R19 ;  /* 0x0000001304007986 */ /* 0x0001e8000c101904 */
[----:B------:R-:W2:Y:S04]  /*0700*/  LDG.E R6, desc[UR6][R6.64] ;  /* 0x0000000606067981 */ /* 0x000ea8000c1e1900 */
[----:B------:R-:W2:Y:S01]  /*0710*/  LDG.E R15, desc[UR8][R14.64] ;  /* 0x000000080e0f7981 */ /* 0x000ea2000c1e1900 */
[----:B------:R-:W-:Y:S01]  /*0720*/  ISETP.GE.AND P0, PT, R3, R0, PT ;  /* 0x000000000300720c */ /* 0x000fe20003f06270 */
[----:B-1----:R-:W-:-:S04]  /*0730*/  IMAD.WIDE R8, R2, 0x4, R4 ;  /* 0x0000000402087825 */ /* 0x002fc800078e0204 */
[----:B--2---:R-:W-:-:S05]  /*0740*/  FADD R11, R6, R15 ;  /* 0x0000000f060b7221 */ /* 0x004fca0000000000 */
[----:B------:R0:W-:Y:S03]  /*0750*/  STG.E desc[UR4][R8.64], R11 ;  /* 0x0000000b08007986 */ /* 0x0001e6000c101904 */
[----:B------:R-:W-:Y:S05]  /*0760*/  @!P0 BRA `(.L_x_4) ;  /* 0xfffffffc00608947 */ /* 0x000fea000383ffff */
[----:B------:R-:W-:Y:S05]  /*0770*/  EXIT ;  /* 0x000000000000794d */ /* 0x000fea0003800000 */
.L_x_5:
[----:B------:R-:W-:-:S00]  /*0780*/  BRA `(.L_x_5) ;  /* 0xfffffffc00fc7947 */ /* 0x000fc0000383ffff */
[----:B------:R-:W-:-:S00]  /*0790*/  NOP ;  /* 0x0000000000007918 */ /* 0x000fc00000000000 */
        /* <DEDUP_REMOVED lines=14> */
.L_x_6:


//--------------------- .nv.global.init           --------------------------
	.section	.nv.global.init,"aw",@progbits
.nv.global.init:
	.type		$str,@object
	.size		$str,(.L_0 - $str)
$str:
        /*0000*/ 	.byte	0x58, 0x20, 0x25, 0x64, 0x2c, 0x20, 0x59, 0x20, 0x25, 0x64, 0x2c, 0x20, 0x5a, 0x20, 0x25, 0x64
        /*0010*/ 	.byte	0x0a, 0x00
.L_0:


//--------------------- .nv.shared.reserved.0     --------------------------
	.section	.nv.shared.reserved.0,"aw",@nobits
	.weak		__nv_reservedSMEM_offset_0_alias
	.size		__nv_reservedSMEM_offset_0_alias, 0, 64
	.other		__nv_reservedSMEM_offset_0_alias,@"STO_CUDA_RESERVED_SHARED STV_DEFAULT"
__nv_reservedSMEM_offset_0_alias:
	.zero		0
	.zero		64


//--------------------- .nv.constant0._Z3addiPfS_S_ --------------------------
	.section	.nv.constant0._Z3addiPfS_S_,"a",@progbits
	.sectionflags	@""
	.align	4
.nv.constant0._Z3addiPfS_S_:
	.zero		928


//--------------------- SYMBOLS --------------------------

	.type		.nv.reservedSmem.offset0,@object
	.size		.nv.reservedSmem.offset0,0x4
	.type		vprintf,@function
